	.headerflags	@"EF_CUDA_TEXMODE_UNIFIED EF_CUDA_64BIT_ADDRESS EF_CUDA_ACCELERATORS EF_CUDA_SM90 EF_CUDA_VIRTUAL_SM(EF_CUDA_SM90)"
	.elftype	@"ET_EXEC"


//--------------------- .nv.info                  --------------------------
	.section	.nv.info,"",@"SHT_CUDA_INFO"
	.align	4


	//----- nvinfo : EIATTR_REGCOUNT
	.align		4
        /*0000*/ 	.byte	0x04, 0x2f
        /*0002*/ 	.short	(.L_1 - .L_0)
	.align		4
.L_0:
        /*0004*/ 	.word	index@(triton_poi_fused_convolution_hardtanh_9)
        /*0008*/ 	.word	0x00000018


	//----- nvinfo : EIATTR_MIN_STACK_SIZE
	.align		4
.L_1:
        /*000c*/ 	.byte	0x04, 0x12
        /*000e*/ 	.short	(.L_3 - .L_2)
	.align		4
.L_2:
        /*0010*/ 	.word	index@(triton_poi_fused_convolution_hardtanh_9)
        /*0014*/ 	.word	0x00000000


	//----- nvinfo : EIATTR_FRAME_SIZE
	.align		4
.L_3:
        /*0018*/ 	.byte	0x04, 0x11
        /*001a*/ 	.short	(.L_5 - .L_4)
	.align		4
.L_4:
        /*001c*/ 	.word	index@(triton_poi_fused_convolution_hardtanh_9)
        /*0020*/ 	.word	0x00000000


	//----- nvinfo : EIATTR_MIN_STACK_SIZE
	.align		4
.L_5:
        /*0024*/ 	.byte	0x04, 0x12
        /*0026*/ 	.short	(.L_7 - .L_6)
	.align		4
.L_6:
        /*0028*/ 	.word	index@(triton_poi_fused_convolution_hardtanh_9)
        /*002c*/ 	.word	0x00000000
.L_7:


//--------------------- .nv.info.triton_poi_fused_convolution_hardtanh_9 --------------------------
	.section	.nv.info.triton_poi_fused_convolution_hardtanh_9,"",@"SHT_CUDA_INFO"
	.sectionflags	@""
	.align	4


	//----- nvinfo : EIATTR_CUDA_API_VERSION
	.align		4
        /*0000*/ 	.byte	0x04, 0x37
        /*0002*/ 	.short	(.L_9 - .L_8)
.L_8:
        /*0004*/ 	.word	0x0000007c


	//----- nvinfo : EIATTR_KPARAM_INFO
	.align		4
.L_9:
        /*0008*/ 	.byte	0x04, 0x17
        /*000a*/ 	.short	(.L_11 - .L_10)
.L_10:
        /*000c*/ 	.word	0x00000000
        /*0010*/ 	.short	0x0002
        /*0012*/ 	.short	0x0010
        /*0014*/ 	.byte	0x00, 0xf0, 0x11, 0x00


	//----- nvinfo : EIATTR_KPARAM_INFO
	.align		4
.L_11:
        /*0018*/ 	.byte	0x04, 0x17
        /*001a*/ 	.short	(.L_13 - .L_12)
.L_12:
        /*001c*/ 	.word	0x00000000
        /*0020*/ 	.short	0x0001
        /*0022*/ 	.short	0x0008
        /*0024*/ 	.byte	0x00, 0xf4, 0x21, 0x00


	//----- nvinfo : EIATTR_KPARAM_INFO
	.align		4
.L_13:
        /*0028*/ 	.byte	0x04, 0x17
        /*002a*/ 	.short	(.L_15 - .L_14)
.L_14:
        /*002c*/ 	.word	0x00000000
        /*0030*/ 	.short	0x0000
        /*0032*/ 	.short	0x0000
        /*0034*/ 	.byte	0x00, 0xf4, 0x21, 0x00


	//----- nvinfo : EIATTR_SPARSE_MMA_MASK
	.align		4
.L_15:
        /*0038*/ 	.byte	0x03, 0x50
        /*003a*/ 	.short	0x0000


	//----- nvinfo : EIATTR_MAXREG_COUNT
	.align		4
        /*003c*/ 	.byte	0x03, 0x1b
        /*003e*/ 	.short	0x00ff


	//----- nvinfo : EIATTR_EXIT_INSTR_OFFSETS
	.align		4
        /*0040*/ 	.byte	0x04, 0x1c
        /*0042*/ 	.short	(.L_17 - .L_16)


	//   ....[0]....
.L_16:
        /*0044*/ 	.word	0x00000500


	//   ....[1]....
        /*0048*/ 	.word	0x00000520


	//----- nvinfo : EIATTR_REQNTID
	.align		4
.L_17:
        /*004c*/ 	.byte	0x04, 0x10
        /*004e*/ 	.short	(.L_19 - .L_18)
.L_18:
        /*0050*/ 	.word	0x00000080
        /*0054*/ 	.word	0x00000001
        /*0058*/ 	.word	0x00000001


	//----- nvinfo : EIATTR_CBANK_PARAM_SIZE
	.align		4
.L_19:
        /*005c*/ 	.byte	0x03, 0x19
        /*005e*/ 	.short	0x0014


	//----- nvinfo : EIATTR_PARAM_CBANK
	.align		4
        /*0060*/ 	.byte	0x04, 0x0a
        /*0062*/ 	.short	(.L_21 - .L_20)
	.align		4
.L_20:
        /*0064*/ 	.word	index@(.nv.constant0.triton_poi_fused_convolution_hardtanh_9)
        /*0068*/ 	.short	0x0210
        /*006a*/ 	.short	0x0014


	//----- nvinfo : EIATTR_SW_WAR
	.align		4
.L_21:
        /*006c*/ 	.byte	0x04, 0x36
        /*006e*/ 	.short	(.L_23 - .L_22)
.L_22:
        /*0070*/ 	.word	0x00000008
.L_23:


//--------------------- .nv.callgraph             --------------------------
	.section	.nv.callgraph,"",@"SHT_CUDA_CALLGRAPH"
	.align	4
	.sectionentsize	8
	.align		4
        /*0000*/ 	.word	0x00000000
	.align		4
        /*0004*/ 	.word	0xffffffff
	.align		4
        /*0008*/ 	.word	0x00000000
	.align		4
        /*000c*/ 	.word	0xfffffffe
	.align		4
        /*0010*/ 	.word	0x00000000
	.align		4
        /*0014*/ 	.word	0xfffffffd
	.align		4
        /*0018*/ 	.word	0x00000000
	.align		4
        /*001c*/ 	.word	0xfffffffc


//--------------------- .text.triton_poi_fused_convolution_hardtanh_9 --------------------------
	.section	.text.triton_poi_fused_convolution_hardtanh_9,"ax",@progbits
	.align	128
        .global         triton_poi_fused_convolution_hardtanh_9
        .type           triton_poi_fused_convolution_hardtanh_9,@function
        .size           triton_poi_fused_convolution_hardtanh_9,(.L_x_1 - triton_poi_fused_convolution_hardtanh_9)
        .other          triton_poi_fused_convolution_hardtanh_9,@"STO_CUDA_ENTRY STV_DEFAULT"
triton_poi_fused_convolution_hardtanh_9:
.text.triton_poi_fused_convolution_hardtanh_9:
[----:B------:R-:W0:Y:S02]  /*0000*/  LDC R1, c[0x0][0x28] ;  /* 0x00000a00ff017b82 */ /* 0x000e240000000800 */
[----:B------:R-:W1:Y:S01]  /*0010*/  S2R R0, SR_TID.X ;  /* 0x0000000000007919 */ /* 0x000e620000002100 */
[----:B------:R-:W2:Y:S01]  /*0020*/  LDC.64 R2, c[0x0][0x210] ;  /* 0x00008400ff027b82 */ /* 0x000ea20000000a00 */
[----:B------:R-:W-:Y:S02]  /*0030*/  CS2R R16, SRZ ;  /* 0x0000000000107805 */ /* 0x000fe4000001ff00 */
[----:B------:R-:W-:Y:S01]  /*0040*/  CS2R R18, SRZ ;  /* 0x0000000000127805 */ /* 0x000fe2000001ff00 */
[----:B------:R-:W3:Y:S01]  /*0050*/  S2R R5, SR_CTAID.X ;  /* 0x0000000000057919 */ /* 0x000ee20000002500 */
[----:B------:R-:W-:Y:S02]  /*0060*/  CS2R R12, SRZ ;  /* 0x00000000000c7805 */ /* 0x000fe4000001ff00 */
[----:B------:R-:W-:Y:S01]  /*0070*/  CS2R R14, SRZ ;  /* 0x00000000000e7805 */ /* 0x000fe2000001ff00 */
[----:B------:R-:W-:Y:S01]  /*0080*/  ULDC.64 UR4, c[0x0][0x208] ;  /* 0x0000820000047ab9 */ /* 0x000fe20000000a00 */
[----:B------:R-:W-:Y:S01]  /*0090*/  CS2R R8, SRZ ;  /* 0x0000000000087805 */ /* 0x000fe2000001ff00 */
[----:B------:R-:W4:Y:S01]  /*00a0*/  LDC.64 R20, c[0x0][0x218] ;  /* 0x00008600ff147b82 */ /* 0x000f220000000a00 */
[----:B------:R-:W-:Y:S01]  /*00b0*/  CS2R R10, SRZ ;  /* 0x00000000000a7805 */ /* 0x000fe2000001ff00 */
[----:B-1----:R-:W-:Y:S01]  /*00c0*/  IMAD.SHL.U32 R0, R0, 0x4, RZ ;  /* 0x0000000400007824 */ /* 0x002fe200078e00ff */
[----:B---3--:R-:W-:-:S04]  /*00d0*/  SHF.R.S32.HI R4, RZ, 0x15, R5 ;  /* 0x00000015ff047819 */ /* 0x008fc80000011405 */
[----:B------:R-:W-:-:S05]  /*00e0*/  LOP3.LUT R0, R0, 0x1fc, RZ, 0xc0, !PT ;  /* 0x000001fc00007812 */ /* 0x000fca00078ec0ff */
[----:B------:R-:W-:Y:S01]  /*00f0*/  IMAD R5, R5, 0x400, R0 ;  /* 0x0000040005057824 */ /* 0x000fe200078e0200 */
[----:B------:R-:W-:-:S03]  /*0100*/  SGXT R0, R4, 0x1 ;  /* 0x000000010400781a */ /* 0x000fc60000000200 */
[C---:B------:R-:W-:Y:S01]  /*0110*/  VIADD R4, R5.reuse, 0x200 ;  /* 0x0000020005047836 */ /* 0x040fe20000000000 */
[----:B------:R-:W-:Y:S01]  /*0120*/  LEA.HI R0, R0, R5, RZ, 0x4 ;  /* 0x0000000500007211 */ /* 0x000fe200078f20ff */
[C---:B--2---:R-:W-:Y:S01]  /*0130*/  IMAD.WIDE R2, R5.reuse, 0x4, R2 ;  /* 0x0000000405027825 */ /* 0x044fe200078e0202 */
[----:B------:R-:W-:Y:S02]  /*0140*/  ISETP.GE.AND P2, PT, R5, 0x3e040, PT ;  /* 0x0003e0400500780c */ /* 0x000fe40003f46270 */
[----:B------:R-:W-:Y:S02]  /*0150*/  LOP3.LUT R0, R0, 0xfffffff0, RZ, 0xc0, !PT ;  /* 0xfffffff000007812 */ /* 0x000fe400078ec0ff */
[----:B------:R-:W-:-:S03]  /*0160*/  ISETP.GE.AND P0, PT, R4, 0x3e040, PT ;  /* 0x0003e0400400780c */ /* 0x000fc60003f06270 */
[----:B------:R-:W-:Y:S01]  /*0170*/  IMAD.IADD R7, R5, 0x1, -R0 ;  /* 0x0000000105077824 */ /* 0x000fe200078e0a00 */
[----:B------:R-:W-:-:S03]  /*0180*/  CS2R R4, SRZ ;  /* 0x0000000000047805 */ /* 0x000fc6000001ff00 */
[----:B----4-:R-:W-:Y:S01]  /*0190*/  IMAD.WIDE R20, R7, 0x4, R20 ;  /* 0x0000000407147825 */ /* 0x010fe200078e0214 */
[----:B------:R-:W-:Y:S01]  /*01a0*/  CS2R R6, SRZ ;  /* 0x0000000000067805 */ /* 0x000fe2000001ff00 */
[----:B------:R-:W2:Y:S04]  /*01b0*/  @!P2 LDG.E.128 R16, desc[UR4][R2.64] ;  /* 0x000000040210a981 */ /* 0x000ea8000c1e1d00 */
[----:B------:R-:W2:Y:S04]  /*01c0*/  @!P2 LDG.E.EL.128 R12, desc[UR4][R20.64] ;  /* 0x00000004140ca981 */ /* 0x000ea8000c2e1d00 */
[----:B------:R-:W3:Y:S04]  /*01d0*/  @!P0 LDG.E.EL.128 R4, desc[UR4][R20.64] ;  /* 0x0000000414048981 */ /* 0x000ee8000c2e1d00 */
[----:B------:R-:W3:Y:S01]  /*01e0*/  @!P0 LDG.E.128 R8, desc[UR4][R2.64+0x800] ;  /* 0x0008000402088981 */ /* 0x000ee2000c1e1d00 */
[----:B--2---:R-:W-:Y:S01]  /*01f0*/  FADD R15, R15, R19 ;  /* 0x000000130f0f7221 */ /* 0x004fe20000000000 */
[----:B------:R-:W-:Y:S01]  /*0200*/  FADD R14, R14, R18 ;  /* 0x000000120e0e7221 */ /* 0x000fe20000000000 */
[----:B------:R-:W-:Y:S01]  /*0210*/  FADD R12, R12, R16 ;  /* 0x000000100c0c7221 */ /* 0x000fe20000000000 */
[----:B------:R-:W-:-:S02]  /*0220*/  FADD R13, R13, R17 ;  /* 0x000000110d0d7221 */ /* 0x000fc40000000000 */
[----:B------:R-:W-:Y:S02]  /*0230*/  FSETP.GTU.AND P1, PT, R15, RZ, PT ;  /* 0x000000ff0f00720b */ /* 0x000fe40003f2c000 */
[----:B------:R-:W-:Y:S01]  /*0240*/  FSETP.GTU.AND P5, PT, R12, RZ, PT ;  /* 0x000000ff0c00720b */ /* 0x000fe20003fac000 */
[----:B---3--:R-:W-:Y:S01]  /*0250*/  FADD R7, R7, R11 ;  /* 0x0000000b07077221 */ /* 0x008fe20000000000 */
[----:B------:R-:W-:Y:S01]  /*0260*/  FSEL R15, R15, RZ, P1 ;  /* 0x000000ff0f0f7208 */ /* 0x000fe20000800000 */
[----:B------:R-:W-:Y:S01]  /*0270*/  FADD R6, R6, R10 ;  /* 0x0000000a06067221 */ /* 0x000fe20000000000 */
[----:B------:R-:W-:Y:S01]  /*0280*/  FSETP.GTU.AND P1, PT, R14, RZ, PT ;  /* 0x000000ff0e00720b */ /* 0x000fe20003f2c000 */
[----:B------:R-:W-:Y:S01]  /*0290*/  FADD R5, R5, R9 ;  /* 0x0000000905057221 */ /* 0x000fe20000000000 */
[----:B------:R-:W-:Y:S01]  /*02a0*/  FSETP.GEU.AND P3, PT, R15, 6, PT ;  /* 0x40c000000f00780b */ /* 0x000fe20003f6e000 */
[----:B------:R-:W-:Y:S01]  /*02b0*/  FADD R4, R4, R8 ;  /* 0x0000000804047221 */ /* 0x000fe20000000000 */
[----:B------:R-:W-:-:S02]  /*02c0*/  FSETP.GTU.AND P6, PT, R7, RZ, PT ;  /* 0x000000ff0700720b */ /* 0x000fc40003fcc000 */
[----:B------:R-:W-:Y:S02]  /*02d0*/  FSEL R14, R14, RZ, P1 ;  /* 0x000000ff0e0e7208 */ /* 0x000fe40000800000 */
[----:B------:R-:W-:Y:S02]  /*02e0*/  FSETP.GTU.AND P4, PT, R13, RZ, PT ;  /* 0x000000ff0d00720b */ /* 0x000fe40003f8c000 */
[----:B------:R-:W-:Y:S02]  /*02f0*/  FSEL R12, R12, RZ, P5 ;  /* 0x000000ff0c0c7208 */ /* 0x000fe40002800000 */
[----:B------:R-:W-:Y:S02]  /*0300*/  FSEL R7, R7, RZ, P6 ;  /* 0x000000ff07077208 */ /* 0x000fe40003000000 */
[----:B------:R-:W-:Y:S02]  /*0310*/  FSETP.GTU.AND P1, PT, R6, RZ, PT ;  /* 0x000000ff0600720b */ /* 0x000fe40003f2c000 */
[----:B------:R-:W-:-:S02]  /*0320*/  FSETP.GEU.AND P5, PT, R14, 6, PT ;  /* 0x40c000000e00780b */ /* 0x000fc40003fae000 */
[----:B------:R-:W-:Y:S02]  /*0330*/  FSETP.NAN.AND P6, PT, R15, R15, PT ;  /* 0x0000000f0f00720b */ /* 0x000fe40003fc8000 */
[----:B------:R-:W-:Y:S02]  /*0340*/  FSEL R13, R13, RZ, P4 ;  /* 0x000000ff0d0d7208 */ /* 0x000fe40002000000 */
[----:B------:R-:W-:Y:S02]  /*0350*/  FSEL R6, R6, RZ, P1 ;  /* 0x000000ff06067208 */ /* 0x000fe40000800000 */
[----:B------:R-:W-:Y:S02]  /*0360*/  FSETP.GTU.AND P4, PT, R5, RZ, PT ;  /* 0x000000ff0500720b */ /* 0x000fe40003f8c000 */
[----:B------:R-:W-:Y:S02]  /*0370*/  @P3 SEL R15, R15, 0x40c00000, P6 ;  /* 0x40c000000f0f3807 */ /* 0x000fe40003000000 */
[----:B------:R-:W-:-:S02]  /*0380*/  FSETP.GEU.AND P1, PT, R13, 6, PT ;  /* 0x40c000000d00780b */ /* 0x000fc40003f2e000 */
[----:B------:R-:W-:Y:S02]  /*0390*/  FSETP.GEU.AND P3, PT, R12, 6, PT ;  /* 0x40c000000c00780b */ /* 0x000fe40003f6e000 */
[----:B------:R-:W-:Y:S02]  /*03a0*/  FSEL R5, R5, RZ, P4 ;  /* 0x000000ff05057208 */ /* 0x000fe40002000000 */
[----:B------:R-:W-:Y:S02]  /*03b0*/  FSETP.GTU.AND P6, PT, R4, RZ, PT ;  /* 0x000000ff0400720b */ /* 0x000fe40003fcc000 */
[----:B------:R-:W-:Y:S02]  /*03c0*/  FSETP.NAN.AND P4, PT, R14, R14, PT ;  /* 0x0000000e0e00720b */ /* 0x000fe40003f88000 */
[----:B------:R-:W-:Y:S02]  /*03d0*/  FSEL R4, R4, RZ, P6 ;  /* 0x000000ff04047208 */ /* 0x000fe40003000000 */
[----:B------:R-:W-:-:S02]  /*03e0*/  @P5 SEL R14, R14, 0x40c00000, P4 ;  /* 0x40c000000e0e5807 */ /* 0x000fc40002000000 */
[----:B------:R-:W-:Y:S02]  /*03f0*/  FSETP.NAN.AND P6, PT, R13, R13, PT ;  /* 0x0000000d0d00720b */ /* 0x000fe40003fc8000 */
[----:B------:R-:W-:Y:S02]  /*0400*/  FSETP.GEU.AND P4, PT, R7, 6, PT ;  /* 0x40c000000700780b */ /* 0x000fe40003f8e000 */
[C---:B------:R-:W-:Y:S02]  /*0410*/  FSETP.NAN.AND P5, PT, R12.reuse, R12, PT ;  /* 0x0000000c0c00720b */ /* 0x040fe40003fa8000 */
[----:B------:R-:W-:Y:S02]  /*0420*/  @P1 SEL R13, R13, 0x40c00000, P6 ;  /* 0x40c000000d0d1807 */ /* 0x000fe40003000000 */
[----:B------:R-:W-:Y:S02]  /*0430*/  @P3 SEL R12, R12, 0x40c00000, P5 ;  /* 0x40c000000c0c3807 */ /* 0x000fe40002800000 */
[----:B------:R-:W-:-:S02]  /*0440*/  FSETP.GEU.AND P1, PT, R6, 6, PT ;  /* 0x40c000000600780b */ /* 0x000fc40003f2e000 */
[----:B------:R-:W-:Y:S01]  /*0450*/  FSETP.GEU.AND P6, PT, R5, 6, PT ;  /* 0x40c000000500780b */ /* 0x000fe20003fce000 */
[----:B------:R1:W-:Y:S01]  /*0460*/  @!P2 STG.E.128 desc[UR4][R2.64], R12 ;  /* 0x0000000c0200a986 */ /* 0x0003e2000c101d04 */
[----:B------:R-:W-:Y:S02]  /*0470*/  FSETP.GEU.AND P3, PT, R4, 6, PT ;  /* 0x40c000000400780b */ /* 0x000fe40003f6e000 */
[C---:B------:R-:W-:Y:S02]  /*0480*/  FSETP.NAN.AND P5, PT, R7.reuse, R7, PT ;  /* 0x000000070700720b */ /* 0x040fe40003fa8000 */
[----:B------:R-:W-:Y:S02]  /*0490*/  FSETP.NAN.AND P2, PT, R6, R6, PT ;  /* 0x000000060600720b */ /* 0x000fe40003f48000 */
[----:B------:R-:W-:Y:S02]  /*04a0*/  @P4 SEL R7, R7, 0x40c00000, P5 ;  /* 0x40c0000007074807 */ /* 0x000fe40002800000 */
[----:B------:R-:W-:-:S02]  /*04b0*/  FSETP.NAN.AND P5, PT, R5, R5, PT ;  /* 0x000000050500720b */ /* 0x000fc40003fa8000 */
[----:B------:R-:W-:Y:S02]  /*04c0*/  FSETP.NAN.AND P4, PT, R4, R4, PT ;  /* 0x000000040400720b */ /* 0x000fe40003f88000 */
[----:B------:R-:W-:Y:S02]  /*04d0*/  @P1 SEL R6, R6, 0x40c00000, P2 ;  /* 0x40c0000006061807 */ /* 0x000fe40001000000 */
[----:B------:R-:W-:Y:S02]  /*04e0*/  @P6 SEL R5, R5, 0x40c00000, P5 ;  /* 0x40c0000005056807 */ /* 0x000fe40002800000 */
[----:B------:R-:W-:Y:S01]  /*04f0*/  @P3 SEL R4, R4, 0x40c00000, P4 ;  /* 0x40c0000004043807 */ /* 0x000fe20002000000 */
[----:B-1----:R-:W-:Y:S06]  /*0500*/  @P0 EXIT ;  /* 0x000000000000094d */ /* 0x002fec0003800000 */
[----:B------:R-:W-:Y:S01]  /*0510*/  STG.E.128 desc[UR4][R2.64+0x800], R4 ;  /* 0x0008000402007986 */ /* 0x000fe2000c101d04 */
[----:B------:R-:W-:Y:S05]  /*0520*/  EXIT ;  /* 0x000000000000794d */ /* 0x000fea0003800000 */
.L_x_0:
[----:B------:R-:W-:-:S00]  /*0530*/  BRA `(.L_x_0) ;  /* 0xfffffffc00fc7947 */ /* 0x000fc0000383ffff */
[----:B------:R-:W-:-:S00]  /*0540*/  NOP ;  /* 0x0000000000007918 */ /* 0x000fc00000000000 */
        /* <DEDUP_REMOVED lines=11> */
.L_x_1:


//--------------------- .nv.constant0.triton_poi_fused_convolution_hardtanh_9 --------------------------
	.section	.nv.constant0.triton_poi_fused_convolution_hardtanh_9,"a",@progbits
	.sectionflags	@""
	.align	4
.nv.constant0.triton_poi_fused_convolution_hardtanh_9:
	.zero		548
